//
// Generated by NVIDIA NVVM Compiler
//
// Compiler Build ID: CL-36424714
// Cuda compilation tools, release 13.0, V13.0.88
// Based on NVVM 20.0.0
//

.version 9.0
.target sm_100
.address_size 64

	// .globl	_Z9matrixMulPKiS0_Pim

.visible .entry _Z9matrixMulPKiS0_Pim(
	.param .u64 .ptr .align 1 _Z9matrixMulPKiS0_Pim_param_0,
	.param .u64 .ptr .align 1 _Z9matrixMulPKiS0_Pim_param_1,
	.param .u64 .ptr .align 1 _Z9matrixMulPKiS0_Pim_param_2,
	.param .u64 _Z9matrixMulPKiS0_Pim_param_3
)
{
	.reg .pred 	%p<10>;
	.reg .b32 	%r<65>;
	.reg .b64 	%rd<74>;

	ld.param.u64 	%rd25, [_Z9matrixMulPKiS0_Pim_param_0];
	ld.param.u64 	%rd26, [_Z9matrixMulPKiS0_Pim_param_1];
	ld.param.u64 	%rd27, [_Z9matrixMulPKiS0_Pim_param_2];
	ld.param.u64 	%rd24, [_Z9matrixMulPKiS0_Pim_param_3];
	cvta.to.global.u64 	%rd1, %rd26;
	cvta.to.global.u64 	%rd2, %rd25;
	cvta.to.global.u64 	%rd28, %rd27;
	mov.u32 	%r8, %ctaid.y;
	mov.u32 	%r9, %ntid.y;
	mov.u32 	%r10, %tid.y;
	mad.lo.s32 	%r11, %r8, %r9, %r10;
	cvt.u64.u32 	%rd29, %r11;
	mov.u32 	%r12, %ctaid.x;
	mov.u32 	%r13, %ntid.x;
	mov.u32 	%r14, %tid.x;
	mad.lo.s32 	%r15, %r12, %r13, %r14;
	cvt.u64.u32 	%rd3, %r15;
	mul.lo.s64 	%rd4, %rd24, %rd29;
	add.s64 	%rd30, %rd4, %rd3;
	shl.b64 	%rd31, %rd30, 2;
	add.s64 	%rd5, %rd28, %rd31;
	mov.b32 	%r16, 0;
	st.global.u32 	[%rd5], %r16;
	setp.eq.s64 	%p1, %rd24, 0;
	@%p1 bra 	$L__BB0_12;
	and.b64  	%rd6, %rd24, 7;
	setp.lt.u64 	%p2, %rd24, 8;
	mov.b64 	%rd72, 0;
	mov.b32 	%r62, 0;
	@%p2 bra 	$L__BB0_4;
	and.b64  	%rd72, %rd24, -8;
	shl.b64 	%rd33, %rd3, 2;
	add.s64 	%rd69, %rd1, %rd33;
	shl.b64 	%rd9, %rd24, 5;
	shl.b64 	%rd34, %rd4, 2;
	add.s64 	%rd35, %rd34, %rd2;
	add.s64 	%rd68, %rd35, 16;
	shl.b64 	%rd11, %rd24, 2;
	mov.b32 	%r62, 0;
	mov.u64 	%rd70, %rd72;
$L__BB0_3:
	.pragma "nounroll";
	ld.global.u32 	%r19, [%rd68+-16];
	ld.global.u32 	%r20, [%rd69];
	mad.lo.s32 	%r21, %r20, %r19, %r62;
	st.global.u32 	[%rd5], %r21;
	ld.global.u32 	%r22, [%rd68+-12];
	add.s64 	%rd36, %rd69, %rd11;
	ld.global.u32 	%r23, [%rd36];
	mad.lo.s32 	%r24, %r23, %r22, %r21;
	st.global.u32 	[%rd5], %r24;
	ld.global.u32 	%r25, [%rd68+-8];
	add.s64 	%rd37, %rd36, %rd11;
	ld.global.u32 	%r26, [%rd37];
	mad.lo.s32 	%r27, %r26, %r25, %r24;
	st.global.u32 	[%rd5], %r27;
	ld.global.u32 	%r28, [%rd68+-4];
	add.s64 	%rd38, %rd37, %rd11;
	ld.global.u32 	%r29, [%rd38];
	mad.lo.s32 	%r30, %r29, %r28, %r27;
	st.global.u32 	[%rd5], %r30;
	ld.global.u32 	%r31, [%rd68];
	add.s64 	%rd39, %rd38, %rd11;
	ld.global.u32 	%r32, [%rd39];
	mad.lo.s32 	%r33, %r32, %r31, %r30;
	st.global.u32 	[%rd5], %r33;
	ld.global.u32 	%r34, [%rd68+4];
	add.s64 	%rd40, %rd39, %rd11;
	ld.global.u32 	%r35, [%rd40];
	mad.lo.s32 	%r36, %r35, %r34, %r33;
	st.global.u32 	[%rd5], %r36;
	ld.global.u32 	%r37, [%rd68+8];
	add.s64 	%rd41, %rd40, %rd11;
	ld.global.u32 	%r38, [%rd41];
	mad.lo.s32 	%r39, %r38, %r37, %r36;
	st.global.u32 	[%rd5], %r39;
	ld.global.u32 	%r40, [%rd68+12];
	add.s64 	%rd42, %rd41, %rd11;
	ld.global.u32 	%r41, [%rd42];
	mad.lo.s32 	%r62, %r41, %r40, %r39;
	st.global.u32 	[%rd5], %r62;
	add.s64 	%rd70, %rd70, -8;
	add.s64 	%rd69, %rd69, %rd9;
	add.s64 	%rd68, %rd68, 32;
	setp.ne.s64 	%p3, %rd70, 0;
	@%p3 bra 	$L__BB0_3;
$L__BB0_4:
	setp.eq.s64 	%p4, %rd6, 0;
	@%p4 bra 	$L__BB0_12;
	and.b64  	%rd19, %rd24, 3;
	setp.lt.u64 	%p5, %rd6, 4;
	@%p5 bra 	$L__BB0_7;
	add.s64 	%rd43, %rd72, %rd4;
	shl.b64 	%rd44, %rd43, 2;
	add.s64 	%rd45, %rd2, %rd44;
	ld.global.u32 	%r42, [%rd45];
	mad.lo.s64 	%rd46, %rd72, %rd24, %rd3;
	shl.b64 	%rd47, %rd46, 2;
	add.s64 	%rd48, %rd1, %rd47;
	ld.global.u32 	%r43, [%rd48];
	mad.lo.s32 	%r44, %r43, %r42, %r62;
	st.global.u32 	[%rd5], %r44;
	ld.global.u32 	%r45, [%rd45+4];
	shl.b64 	%rd49, %rd24, 2;
	add.s64 	%rd50, %rd48, %rd49;
	ld.global.u32 	%r46, [%rd50];
	mad.lo.s32 	%r47, %r46, %r45, %r44;
	st.global.u32 	[%rd5], %r47;
	ld.global.u32 	%r48, [%rd45+8];
	add.s64 	%rd51, %rd50, %rd49;
	ld.global.u32 	%r49, [%rd51];
	mad.lo.s32 	%r50, %r49, %r48, %r47;
	st.global.u32 	[%rd5], %r50;
	ld.global.u32 	%r51, [%rd45+12];
	add.s64 	%rd52, %rd51, %rd49;
	ld.global.u32 	%r52, [%rd52];
	mad.lo.s32 	%r62, %r52, %r51, %r50;
	st.global.u32 	[%rd5], %r62;
	add.s64 	%rd72, %rd72, 4;
$L__BB0_7:
	setp.eq.s64 	%p6, %rd19, 0;
	@%p6 bra 	$L__BB0_12;
	setp.eq.s64 	%p7, %rd19, 1;
	@%p7 bra 	$L__BB0_10;
	add.s64 	%rd53, %rd72, %rd4;
	shl.b64 	%rd54, %rd53, 2;
	add.s64 	%rd55, %rd2, %rd54;
	ld.global.u32 	%r53, [%rd55];
	mad.lo.s64 	%rd56, %rd72, %rd24, %rd3;
	shl.b64 	%rd57, %rd56, 2;
	add.s64 	%rd58, %rd1, %rd57;
	ld.global.u32 	%r54, [%rd58];
	mad.lo.s32 	%r55, %r54, %r53, %r62;
	st.global.u32 	[%rd5], %r55;
	ld.global.u32 	%r56, [%rd55+4];
	shl.b64 	%rd59, %rd24, 2;
	add.s64 	%rd60, %rd58, %rd59;
	ld.global.u32 	%r57, [%rd60];
	mad.lo.s32 	%r62, %r57, %r56, %r55;
	st.global.u32 	[%rd5], %r62;
	add.s64 	%rd72, %rd72, 2;
$L__BB0_10:
	and.b64  	%rd61, %rd24, 1;
	setp.eq.b64 	%p8, %rd61, 1;
	not.pred 	%p9, %p8;
	@%p9 bra 	$L__BB0_12;
	add.s64 	%rd62, %rd72, %rd4;
	shl.b64 	%rd63, %rd62, 2;
	add.s64 	%rd64, %rd2, %rd63;
	ld.global.u32 	%r58, [%rd64];
	mad.lo.s64 	%rd65, %rd72, %rd24, %rd3;
	shl.b64 	%rd66, %rd65, 2;
	add.s64 	%rd67, %rd1, %rd66;
	ld.global.u32 	%r59, [%rd67];
	mad.lo.s32 	%r60, %r59, %r58, %r62;
	st.global.u32 	[%rd5], %r60;
$L__BB0_12:
	ret;

}


// ===== COMPILED SASS (sm_100) =====

	.target	sm_100

	.elftype	@"ET_EXEC"


//--------------------- .note.nv.tkinfo           --------------------------
	.section	.note.nv.tkinfo,"",@"SHT_NOTE"
	.sectionflags	@"SHF_NOTE_NV_TKINFO"
	.tkinfo
        /*0018*/ 	.word	0x00000002
        /*0030*/ 	.string	""
        /*0030*/ 	.string	"ptxas"
        /*0030*/ 	.string	"Cuda compilation tools, release 13.0, V13.0.88"
        /*0030*/ 	.string	"Build cuda_13.0.r13.0/compiler.36424714_0"
        /*0030*/ 	.string	"-arch sm_100 -m 64 "



//--------------------- .note.nv.cuinfo           --------------------------
	.section	.note.nv.cuinfo,"",@"SHT_NOTE"
	.sectionflags	@"SHF_NOTE_NV_CUINFO"
        /*0018*/ 	.short	0x0002
        /*001a*/ 	.short	0x0064
        /*001c*/ 	.short	0x0082
	.zero		2


//--------------------- .nv.info                  --------------------------
	.section	.nv.info,"",@"SHT_CUDA_INFO"
	.align	4


	//----- nvinfo : EIATTR_REGCOUNT
	.align		4
        /*0000*/ 	.byte	0x04, 0x2f
        /*0002*/ 	.short	(.L_1 - .L_0)
	.align		4
.L_0:
        /*0004*/ 	.word	index@(_Z9matrixMulPKiS0_Pim)
        /*0008*/ 	.word	0x00000020


	//----- nvinfo : EIATTR_FRAME_SIZE
	.align		4
.L_1:
        /*000c*/ 	.byte	0x04, 0x11
        /*000e*/ 	.short	(.L_3 - .L_2)
	.align		4
.L_2:
        /*0010*/ 	.word	index@(_Z9matrixMulPKiS0_Pim)
        /*0014*/ 	.word	0x00000000


	//----- nvinfo : EIATTR_MIN_STACK_SIZE
	.align		4
.L_3:
        /*0018*/ 	.byte	0x04, 0x12
        /*001a*/ 	.short	(.L_5 - .L_4)
	.align		4
.L_4:
        /*001c*/ 	.word	index@(_Z9matrixMulPKiS0_Pim)
        /*0020*/ 	.word	0x00000000
.L_5:


//--------------------- .nv.compat                --------------------------
	.section	.nv.compat,"",@"SHT_CUDA_COMPAT_INFO"
	.align	4
        /*0000*/ 	.byte	0x02, 0x09, 0x00, 0x00, 0x02, 0x02, 0x01, 0x00, 0x02, 0x05, 0x05, 0x00, 0x03, 0x07, 0x01, 0x01
        /*0010*/ 	.byte	0x02, 0x03, 0x00, 0x00, 0x02, 0x06, 0x01, 0x00, 0x04, 0x0b, 0x08, 0x00, 0x09, 0x00, 0x00, 0x00
        /*0020*/ 	.byte	0x00, 0x00, 0x00, 0x00


//--------------------- .nv.info._Z9matrixMulPKiS0_Pim --------------------------
	.section	.nv.info._Z9matrixMulPKiS0_Pim,"",@"SHT_CUDA_INFO"
	.sectionflags	@""
	.align	4


	//----- nvinfo : EIATTR_CUDA_API_VERSION
	.align		4
        /*0000*/ 	.byte	0x04, 0x37
        /*0002*/ 	.short	(.L_7 - .L_6)
.L_6:
        /*0004*/ 	.word	0x00000082


	//----- nvinfo : EIATTR_KPARAM_INFO
	.align		4
.L_7:
        /*0008*/ 	.byte	0x04, 0x17
        /*000a*/ 	.short	(.L_9 - .L_8)
.L_8:
        /*000c*/ 	.word	0x00000000
        /*0010*/ 	.short	0x0003
        /*0012*/ 	.short	0x0018
        /*0014*/ 	.byte	0x00, 0xf0, 0x21, 0x00


	//----- nvinfo : EIATTR_KPARAM_INFO
	.align		4
.L_9:
        /*0018*/ 	.byte	0x04, 0x17
        /*001a*/ 	.short	(.L_11 - .L_10)
.L_10:
        /*001c*/ 	.word	0x00000000
        /*0020*/ 	.short	0x0002
        /*0022*/ 	.short	0x0010
        /*0024*/ 	.byte	0x00, 0xf5, 0x21, 0x00


	//----- nvinfo : EIATTR_KPARAM_INFO
	.align		4
.L_11:
        /*0028*/ 	.byte	0x04, 0x17
        /*002a*/ 	.short	(.L_13 - .L_12)
.L_12:
        /*002c*/ 	.word	0x00000000
        /*0030*/ 	.short	0x0001
        /*0032*/ 	.short	0x0008
        /*0034*/ 	.byte	0x00, 0xf5, 0x21, 0x00


	//----- nvinfo : EIATTR_KPARAM_INFO
	.align		4
.L_13:
        /*0038*/ 	.byte	0x04, 0x17
        /*003a*/ 	.short	(.L_15 - .L_14)
.L_14:
        /*003c*/ 	.word	0x00000000
        /*0040*/ 	.short	0x0000
        /*0042*/ 	.short	0x0000
        /*0044*/ 	.byte	0x00, 0xf5, 0x21, 0x00


	//----- nvinfo : EIATTR_SPARSE_MMA_MASK
	.align		4
.L_15:
        /*0048*/ 	.byte	0x03, 0x50
        /*004a*/ 	.short	0x0000


	//----- nvinfo : EIATTR_MAXREG_COUNT
	.align		4
        /*004c*/ 	.byte	0x03, 0x1b
        /*004e*/ 	.short	0x00ff


	//----- nvinfo : EIATTR_MERCURY_ISA_VERSION
	.align		4
        /*0050*/ 	.byte	0x03, 0x5f
        /*0052*/ 	.short	0x0101


	//----- nvinfo : EIATTR_VRC_CTA_INIT_COUNT
	.align		4
        /*0054*/ 	.byte	0x02, 0x4a
	.zero		1
	.zero		1


	//----- nvinfo : EIATTR_EXIT_INSTR_OFFSETS
	.align		4
        /*0058*/ 	.byte	0x04, 0x1c
        /*005a*/ 	.short	(.L_17 - .L_16)


	//   ....[0]....
.L_16:
        /*005c*/ 	.word	0x00000150


	//   ....[1]....
        /*0060*/ 	.word	0x00000660


	//   ....[2]....
        /*0064*/ 	.word	0x00000930


	//   ....[3]....
        /*0068*/ 	.word	0x00000b30


	//   ....[4]....
        /*006c*/ 	.word	0x00000c50


	//----- nvinfo : EIATTR_CBANK_PARAM_SIZE
	.align		4
.L_17:
        /*0070*/ 	.byte	0x03, 0x19
        /*0072*/ 	.short	0x0020


	//----- nvinfo : EIATTR_PARAM_CBANK
	.align		4
        /*0074*/ 	.byte	0x04, 0x0a
        /*0076*/ 	.short	(.L_19 - .L_18)
	.align		4
.L_18:
        /*0078*/ 	.word	index@(.nv.constant0._Z9matrixMulPKiS0_Pim)
        /*007c*/ 	.short	0x0380
        /*007e*/ 	.short	0x0020


	//----- nvinfo : EIATTR_SW_WAR
	.align		4
.L_19:
        /*0080*/ 	.byte	0x04, 0x36
        /*0082*/ 	.short	(.L_21 - .L_20)
.L_20:
        /*0084*/ 	.word	0x00000008
.L_21:


//--------------------- .nv.callgraph             --------------------------
	.section	.nv.callgraph,"",@"SHT_CUDA_CALLGRAPH"
	.align	4
	.sectionentsize	8
	.align		4
        /*0000*/ 	.word	0x00000000
	.align		4
        /*0004*/ 	.word	0xffffffff
	.align		4
        /*0008*/ 	.word	0x00000000
	.align		4
        /*000c*/ 	.word	0xfffffffe
	.align		4
        /*0010*/ 	.word	0x00000000
	.align		4
        /*0014*/ 	.word	0xfffffffd
	.align		4
        /*0018*/ 	.word	0x00000000
	.align		4
        /*001c*/ 	.word	0xfffffffc


//--------------------- .text._Z9matrixMulPKiS0_Pim --------------------------
	.section	.text._Z9matrixMulPKiS0_Pim,"ax",@progbits
	.align	128
        .global         _Z9matrixMulPKiS0_Pim
        .type           _Z9matrixMulPKiS0_Pim,@function
        .size           _Z9matrixMulPKiS0_Pim,(.L_x_5 - _Z9matrixMulPKiS0_Pim)
        .other          _Z9matrixMulPKiS0_Pim,@"STO_CUDA_ENTRY STV_DEFAULT"
_Z9matrixMulPKiS0_Pim:
.text._Z9matrixMulPKiS0_Pim:
[----:B------:R-:W-:Y:S01]  /*0000*/  LDC R1, c[0x0][0x37c] ;  /* 0x0000df00ff017b82 */ /* 0x000fe20000000800 */
[----:B------:R-:W0:Y:S07]  /*0010*/  S2R R0, SR_TID.Y ;  /* 0x0000000000007919 */ /* 0x000e2e0000002200 */
[----:B------:R-:W0:Y:S01]  /*0020*/  S2UR UR4, SR_CTAID.Y ;  /* 0x00000000000479c3 */ /* 0x000e220000002600 */
[----:B------:R-:W1:Y:S07]  /*0030*/  S2R R11, SR_TID.X ;  /* 0x00000000000b7919 */ /* 0x000e6e0000002100 */
[----:B------:R-:W0:Y:S08]  /*0040*/  LDC R3, c[0x0][0x364] ;  /* 0x0000d900ff037b82 */ /* 0x000e300000000800 */
[----:B------:R-:W1:Y:S08]  /*0050*/  S2UR UR5, SR_CTAID.X ;  /* 0x00000000000579c3 */ /* 0x000e700000002500 */
[----:B------:R-:W1:Y:S08]  /*0060*/  LDC R10, c[0x0][0x360] ;  /* 0x0000d800ff0a7b82 */ /* 0x000e700000000800 */
[----:B------:R-:W2:Y:S01]  /*0070*/  LDC.64 R8, c[0x0][0x398] ;  /* 0x0000e600ff087b82 */ /* 0x000ea20000000a00 */
[----:B0-----:R-:W-:-:S07]  /*0080*/  IMAD R3, R3, UR4, R0 ;  /* 0x0000000403037c24 */ /* 0x001fce000f8e0200 */
[----:B------:R-:W0:Y:S01]  /*0090*/  LDC.64 R14, c[0x0][0x390] ;  /* 0x0000e400ff0e7b82 */ /* 0x000e220000000a00 */
[----:B-1----:R-:W-:Y:S01]  /*00a0*/  IMAD R10, R10, UR5, R11 ;  /* 0x000000050a0a7c24 */ /* 0x002fe2000f8e020b */
[----:B------:R-:W1:Y:S01]  /*00b0*/  LDCU.64 UR4, c[0x0][0x358] ;  /* 0x00006b00ff0477ac */ /* 0x000e620008000a00 */
[----:B--2---:R-:W-:Y:S01]  /*00c0*/  IMAD.WIDE.U32 R12, R3, R8, RZ ;  /* 0x00000008030c7225 */ /* 0x004fe200078e00ff */
[----:B------:R-:W-:-:S03]  /*00d0*/  ISETP.NE.U32.AND P0, PT, R8, RZ, PT ;  /* 0x000000ff0800720c */ /* 0x000fc60003f05070 */
[----:B------:R-:W-:Y:S01]  /*00e0*/  IMAD R0, R3, R9, R13 ;  /* 0x0000000903007224 */ /* 0x000fe200078e020d */
[----:B------:R-:W-:Y:S02]  /*00f0*/  IADD3 R2, P1, PT, R10, R12, RZ ;  /* 0x0000000c0a027210 */ /* 0x000fe40007f3e0ff */
[----:B------:R-:W-:-:S03]  /*0100*/  ISETP.NE.AND.EX P0, PT, R9, RZ, PT, P0 ;  /* 0x000000ff0900720c */ /* 0x000fc60003f05300 */
[----:B------:R-:W-:Y:S01]  /*0110*/  IMAD.X R3, RZ, RZ, R0, P1 ;  /* 0x000000ffff037224 */ /* 0x000fe200008e0600 */
[----:B0-----:R-:W-:-:S04]  /*0120*/  LEA R14, P1, R2, R14, 0x2 ;  /* 0x0000000e020e7211 */ /* 0x001fc800078210ff */
[----:B------:R-:W-:-:S05]  /*0130*/  LEA.HI.X R15, R2, R15, R3, 0x2, P1 ;  /* 0x0000000f020f7211 */ /* 0x000fca00008f1403 */
[----:B-1----:R0:W-:Y:S01]  /*0140*/  STG.E desc[UR4][R14.64], RZ ;  /* 0x000000ff0e007986 */ /* 0x0021e2000c101904 */
[----:B------:R-:W-:Y:S05]  /*0150*/  @!P0 EXIT ;  /* 0x000000000000894d */ /* 0x000fea0003800000 */
[C---:B------:R-:W-:Y:S01]  /*0160*/  ISETP.GE.U32.AND P1, PT, R8.reuse, 0x8, PT ;  /* 0x000000080800780c */ /* 0x040fe20003f26070 */
[----:B------:R-:W-:Y:S01]  /*0170*/  IMAD.MOV.U32 R3, RZ, RZ, RZ ;  /* 0x000000ffff037224 */ /* 0x000fe200078e00ff */
[----:B------:R-:W-:Y:S01]  /*0180*/  LOP3.LUT R2, R8, 0x7, RZ, 0xc0, !PT ;  /* 0x0000000708027812 */ /* 0x000fe200078ec0ff */
[----:B------:R-:W-:Y:S01]  /*0190*/  IMAD.MOV.U32 R5, RZ, RZ, RZ ;  /* 0x000000ffff057224 */ /* 0x000fe200078e00ff */
[----:B------:R-:W-:Y:S01]  /*01a0*/  ISETP.GE.U32.AND.EX P1, PT, R9, RZ, PT, P1 ;  /* 0x000000ff0900720c */ /* 0x000fe20003f26110 */
[----:B------:R-:W-:Y:S01]  /*01b0*/  IMAD.MOV.U32 R21, RZ, RZ, RZ ;  /* 0x000000ffff157224 */ /* 0x000fe200078e00ff */
[----:B------:R-:W-:-:S04]  /*01c0*/  ISETP.NE.U32.AND P0, PT, R2, RZ, PT ;  /* 0x000000ff0200720c */ /* 0x000fc80003f05070 */
[----:B------:R-:W-:-:S07]  /*01d0*/  ISETP.NE.AND.EX P0, PT, RZ, RZ, PT, P0 ;  /* 0x000000ffff00720c */ /* 0x000fce0003f05300 */
[----:B------:R-:W-:Y:S06]  /*01e0*/  @!P1 BRA `(.L_x_0) ;  /* 0x00000004001c9947 */ /* 0x000fec0003800000 */
[----:B------:R-:W1:Y:S01]  /*01f0*/  LDCU.128 UR8, c[0x0][0x380] ;  /* 0x00007000ff0877ac */ /* 0x000e620008000c00 */
[----:B------:R-:W2:Y:S01]  /*0200*/  LDC R5, c[0x0][0x39c] ;  /* 0x0000e700ff057b82 */ /* 0x000ea20000000800 */
[C---:B------:R-:W-:Y:S01]  /*0210*/  LOP3.LUT R3, R8.reuse, 0xfffffff8, RZ, 0xc0, !PT ;  /* 0xfffffff808037812 */ /* 0x040fe200078ec0ff */
[----:B------:R-:W-:Y:S01]  /*0220*/  IMAD.SHL.U32 R27, R9, 0x4, RZ ;  /* 0x00000004091b7824 */ /* 0x000fe200078e00ff */
[C---:B------:R-:W-:Y:S01]  /*0230*/  SHF.L.U64.HI R26, R8.reuse, 0x5, R9 ;  /* 0x00000005081a7819 */ /* 0x040fe20000010209 */
[----:B------:R-:W-:-:S04]  /*0240*/  IMAD.WIDE.U32 R16, R8, 0x4, RZ ;  /* 0x0000000408107825 */ /* 0x000fc800078e00ff */
[----:B------:R-:W-:Y:S02]  /*0250*/  IMAD.MOV.U32 R21, RZ, RZ, RZ ;  /* 0x000000ffff157224 */ /* 0x000fe400078e00ff */
[----:B------:R-:W-:Y:S02]  /*0260*/  IMAD.IADD R27, R17, 0x1, R27 ;  /* 0x00000001111b7824 */ /* 0x000fe400078e021b */
[----:B------:R-:W-:Y:S01]  /*0270*/  IMAD.MOV.U32 R4, RZ, RZ, R3 ;  /* 0x000000ffff047224 */ /* 0x000fe200078e0003 */
[----:B-1----:R-:W-:Y:S02]  /*0280*/  LEA R6, P1, R10, UR10, 0x2 ;  /* 0x0000000a0a067c11 */ /* 0x002fe4000f8210ff */
[----:B------:R-:W-:Y:S02]  /*0290*/  LEA R18, P2, R12, UR8, 0x2 ;  /* 0x000000080c127c11 */ /* 0x000fe4000f8410ff */
[----:B------:R-:W-:Y:S02]  /*02a0*/  LEA.HI.X R7, R10, UR11, RZ, 0x2, P1 ;  /* 0x0000000b0a077c11 */ /* 0x000fe400088f14ff */
[----:B------:R-:W-:Y:S01]  /*02b0*/  LEA.HI.X R19, R12, UR9, R0, 0x2, P2 ;  /* 0x000000090c137c11 */ /* 0x000fe200090f1400 */
[----:B--2---:R-:W-:Y:S01]  /*02c0*/  IMAD.MOV.U32 R28, RZ, RZ, R5 ;  /* 0x000000ffff1c7224 */ /* 0x004fe200078e0005 */
[----:B------:R-:W-:-:S05]  /*02d0*/  IADD3 R18, P1, PT, R18, 0x10, RZ ;  /* 0x0000001012127810 */ /* 0x000fca0007f3e0ff */
[----:B------:R-:W-:-:S08]  /*02e0*/  IMAD.X R19, RZ, RZ, R19, P1 ;  /* 0x000000ffff137224 */ /* 0x000fd000008e0613 */
.L_x_1:
[----:B------:R-:W2:Y:S04]  /*02f0*/  LDG.E R22, desc[UR4][R6.64] ;  /* 0x0000000406167981 */ /* 0x000ea8000c1e1900 */
[----:B-1----:R-:W2:Y:S01]  /*0300*/  LDG.E R20, desc[UR4][R18.64+-0x10] ;  /* 0xfffff00412147981 */ /* 0x002ea2000c1e1900 */
[----:B------:R-:W-:-:S05]  /*0310*/  IADD3 R24, P1, PT, R6, R16, RZ ;  /* 0x0000001006187210 */ /* 0x000fca0007f3e0ff */
[----:B------:R-:W-:Y:S02]  /*0320*/  IMAD.X R25, R7, 0x1, R27, P1 ;  /* 0x0000000107197824 */ /* 0x000fe400008e061b */
[----:B--2---:R-:W-:-:S05]  /*0330*/  IMAD R29, R20, R22, R21 ;  /* 0x00000016141d7224 */ /* 0x004fca00078e0215 */
[----:B------:R1:W-:Y:S04]  /*0340*/  STG.E desc[UR4][R14.64], R29 ;  /* 0x0000001d0e007986 */ /* 0x0003e8000c101904 */
[----:B------:R-:W1:Y:S04]  /*0350*/  LDG.E R21, desc[UR4][R24.64] ;  /* 0x0000000418157981 */ /* 0x000e68000c1e1900 */
[----:B------:R-:W1:Y:S02]  /*0360*/  LDG.E R20, desc[UR4][R18.64+-0xc] ;  /* 0xfffff40412147981 */ /* 0x000e64000c1e1900 */
[----:B-1----:R-:W-:Y:S01]  /*0370*/  IMAD R29, R20, R21, R29 ;  /* 0x00000015141d7224 */ /* 0x002fe200078e021d */
[----:B------:R-:W-:-:S04]  /*0380*/  IADD3 R20, P1, PT, R24, R16, RZ ;  /* 0x0000001018147210 */ /* 0x000fc80007f3e0ff */
[----:B------:R1:W-:Y:S01]  /*0390*/  STG.E desc[UR4][R14.64], R29 ;  /* 0x0000001d0e007986 */ /* 0x0003e2000c101904 */
[----:B------:R-:W-:-:S03]  /*03a0*/  IMAD.X R21, R25, 0x1, R27, P1 ;  /* 0x0000000119157824 */ /* 0x000fc600008e061b */
[----:B------:R-:W1:Y:S04]  /*03b0*/  LDG.E R22, desc[UR4][R18.64+-0x8] ;  /* 0xfffff80412167981 */ /* 0x000e68000c1e1900 */
[----:B------:R-:W1:Y:S02]  /*03c0*/  LDG.E R23, desc[UR4][R20.64] ;  /* 0x0000000414177981 */ /* 0x000e64000c1e1900 */
[----:B-1----:R-:W-:Y:S01]  /*03d0*/  IMAD R29, R22, R23, R29 ;  /* 0x00000017161d7224 */ /* 0x002fe200078e021d */
[----:B------:R-:W-:-:S05]  /*03e0*/  IADD3 R22, P1, PT, R20, R16, RZ ;  /* 0x0000001014167210 */ /* 0x000fca0007f3e0ff */
[----:B------:R-:W-:Y:S01]  /*03f0*/  IMAD.X R23, R21, 0x1, R27, P1 ;  /* 0x0000000115177824 */ /* 0x000fe200008e061b */
[----:B------:R1:W-:Y:S04]  /*0400*/  STG.E desc[UR4][R14.64], R29 ;  /* 0x0000001d0e007986 */ /* 0x0003e8000c101904 */
        /* <DEDUP_REMOVED lines=18> */
[----:B------:R-:W2:Y:S04]  /*0530*/  LDG.E R25, desc[UR4][R22.64] ;  /* 0x0000000416197981 */ /* 0x000ea8000c1e1900 */
[----:B------:R-:W2:Y:S02]  /*0540*/  LDG.E R24, desc[UR4][R18.64+0x8] ;  /* 0x0000080412187981 */ /* 0x000ea4000c1e1900 */
[----:B--2---:R-:W-:Y:S01]  /*0550*/  IMAD R20, R24, R25, R29 ;  /* 0x0000001918147224 */ /* 0x004fe200078e021d */
[----:B------:R-:W-:-:S05]  /*0560*/  IADD3 R24, P1, PT, R22, R16, RZ ;  /* 0x0000001016187210 */ /* 0x000fca0007f3e0ff */
[----:B------:R-:W-:Y:S01]  /*0570*/  IMAD.X R25, R23, 0x1, R27, P1 ;  /* 0x0000000117197824 */ /* 0x000fe200008e061b */
[----:B------:R1:W-:Y:S04]  /*0580*/  STG.E desc[UR4][R14.64], R20 ;  /* 0x000000140e007986 */ /* 0x0003e8000c101904 */
[----:B------:R-:W2:Y:S04]  /*0590*/  LDG.E R24, desc[UR4][R24.64] ;  /* 0x0000000418187981 */ /* 0x000ea8000c1e1900 */
[----:B------:R3:W2:Y:S01]  /*05a0*/  LDG.E R21, desc[UR4][R18.64+0xc] ;  /* 0x00000c0412157981 */ /* 0x0006a2000c1e1900 */
[----:B------:R-:W-:-:S04]  /*05b0*/  IADD3 R4, P1, PT, R4, -0x8, RZ ;  /* 0xfffffff804047810 */ /* 0x000fc80007f3e0ff */
[----:B------:R-:W-:Y:S02]  /*05c0*/  IADD3.X R28, PT, PT, R28, -0x1, RZ, P1, !PT ;  /* 0xffffffff1c1c7810 */ /* 0x000fe40000ffe4ff */
[----:B------:R-:W-:-:S04]  /*05d0*/  ISETP.NE.U32.AND P1, PT, R4, RZ, PT ;  /* 0x000000ff0400720c */ /* 0x000fc80003f25070 */
[----:B------:R-:W-:Y:S02]  /*05e0*/  ISETP.NE.AND.EX P1, PT, R28, RZ, PT, P1 ;  /* 0x000000ff1c00720c */ /* 0x000fe40003f25310 */
[----:B---3--:R-:W-:Y:S02]  /*05f0*/  IADD3 R18, P3, PT, R18, 0x20, RZ ;  /* 0x0000002012127810 */ /* 0x008fe40007f7e0ff */
[----:B------:R-:W-:-:S03]  /*0600*/  LEA R6, P2, R8, R6, 0x5 ;  /* 0x0000000608067211 */ /* 0x000fc600078428ff */
[----:B------:R-:W-:Y:S01]  /*0610*/  IMAD.X R19, RZ, RZ, R19, P3 ;  /* 0x000000ffff137224 */ /* 0x000fe200018e0613 */
[----:B------:R-:W-:Y:S01]  /*0620*/  IADD3.X R7, PT, PT, R7, R26, RZ, P2, !PT ;  /* 0x0000001a07077210 */ /* 0x000fe200017fe4ff */
[----:B--2---:R-:W-:-:S05]  /*0630*/  IMAD R21, R21, R24, R20 ;  /* 0x0000001815157224 */ /* 0x004fca00078e0214 */
[----:B------:R1:W-:Y:S01]  /*0640*/  STG.E desc[UR4][R14.64], R21 ;  /* 0x000000150e007986 */ /* 0x0003e2000c101904 */
[----:B------:R-:W-:Y:S05]  /*0650*/  @P1 BRA `(.L_x_1) ;  /* 0xfffffffc00241947 */ /* 0x000fea000383ffff */
.L_x_0:
[----:B------:R-:W-:Y:S05]  /*0660*/  @!P0 EXIT ;  /* 0x000000000000894d */ /* 0x000fea0003800000 */
[----:B------:R-:W-:Y:S02]  /*0670*/  ISETP.GE.U32.AND P1, PT, R2, 0x4, PT ;  /* 0x000000040200780c */ /* 0x000fe40003f26070 */
[----:B------:R-:W-:Y:S02]  /*0680*/  LOP3.LUT R4, R8, 0x3, RZ, 0xc0, !PT ;  /* 0x0000000308047812 */ /* 0x000fe400078ec0ff */
[----:B------:R-:W-:Y:S02]  /*0690*/  ISETP.GE.U32.AND.EX P1, PT, RZ, RZ, PT, P1 ;  /* 0x000000ffff00720c */ /* 0x000fe40003f26110 */
[----:B------:R-:W-:-:S04]  /*06a0*/  ISETP.NE.U32.AND P0, PT, R4, RZ, PT ;  /* 0x000000ff0400720c */ /* 0x000fc80003f05070 */
[----:B------:R-:W-:-:S07]  /*06b0*/  ISETP.NE.AND.EX P0, PT, RZ, RZ, PT, P0 ;  /* 0x000000ffff00720c */ /* 0x000fce0003f05300 */
[----:B------:R-:W-:Y:S06]  /*06c0*/  @!P1 BRA `(.L_x_2) ;  /* 0x0000000000989947 */ /* 0x000fec0003800000 */
[----:B------:R-:W2:Y:S01]  /*06d0*/  LDCU.128 UR8, c[0x0][0x380] ;  /* 0x00007000ff0877ac */ /* 0x000ea20008000c00 */
[----:B------:R-:W-:Y:S01]  /*06e0*/  IMAD R6, R5, R8, RZ ;  /* 0x0000000805067224 */ /* 0x000fe200078e02ff */
[C---:B------:R-:W-:Y:S01]  /*06f0*/  IADD3 R2, P1, PT, R3.reuse, R12, RZ ;  /* 0x0000000c03027210 */ /* 0x040fe20007f3e0ff */
[----:B------:R-:W-:Y:S02]  /*0700*/  IMAD.MOV.U32 R11, RZ, RZ, RZ ;  /* 0x000000ffff0b7224 */ /* 0x000fe400078e00ff */
[C---:B------:R-:W-:Y:S02]  /*0710*/  IMAD R17, R3.reuse, R9, R6 ;  /* 0x0000000903117224 */ /* 0x040fe400078e0206 */
[----:B------:R-:W-:-:S04]  /*0720*/  IMAD.WIDE.U32 R18, R3, R8, R10 ;  /* 0x0000000803127225 */ /* 0x000fc800078e000a */
[----:B------:R-:W-:Y:S02]  /*0730*/  IMAD.X R7, R5, 0x1, R0, P1 ;  /* 0x0000000105077824 */ /* 0x000fe400008e0600 */
[----:B------:R-:W-:Y:S01]  /*0740*/  IMAD.IADD R17, R19, 0x1, R17 ;  /* 0x0000000113117824 */ /* 0x000fe200078e0211 */
[----:B--2---:R-:W-:Y:S02]  /*0750*/  LEA R6, P2, R2, UR8, 0x2 ;  /* 0x0000000802067c11 */ /* 0x004fe4000f8410ff */
[----:B------:R-:W-:Y:S02]  /*0760*/  LEA R16, P1, R18, UR10, 0x2 ;  /* 0x0000000a12107c11 */ /* 0x000fe4000f8210ff */
[----:B------:R-:W-:Y:S02]  /*0770*/  LEA.HI.X R7, R2, UR9, R7, 0x2, P2 ;  /* 0x0000000902077c11 */ /* 0x000fe400090f1407 */
[----:B------:R-:W-:-:S03]  /*0780*/  LEA.HI.X R17, R18, UR11, R17, 0x2, P1 ;  /* 0x0000000b12117c11 */ /* 0x000fc600088f1411 */
[----:B------:R-:W2:Y:S04]  /*0790*/  LDG.E R2, desc[UR4][R6.64] ;  /* 0x0000000406027981 */ /* 0x000ea8000c1e1900 */
[----:B-1----:R-:W2:Y:S01]  /*07a0*/  LDG.E R20, desc[UR4][R16.64] ;  /* 0x0000000410147981 */ /* 0x002ea2000c1e1900 */
[C---:B------:R-:W-:Y:S01]  /*07b0*/  IMAD.SHL.U32 R27, R8.reuse, 0x4, RZ ;  /* 0x00000004081b7824 */ /* 0x040fe200078e00ff */
[----:B------:R-:W-:-:S04]  /*07c0*/  SHF.L.U64.HI R23, R8, 0x2, R9 ;  /* 0x0000000208177819 */ /* 0x000fc80000010209 */
[----:B------:R-:W-:-:S05]  /*07d0*/  IADD3 R18, P1, PT, R27, R16, RZ ;  /* 0x000000101b127210 */ /* 0x000fca0007f3e0ff */
[----:B------:R-:W-:Y:S02]  /*07e0*/  IMAD.X R19, R23, 0x1, R17, P1 ;  /* 0x0000000117137824 */ /* 0x000fe400008e0611 */
[----:B--2---:R-:W-:-:S05]  /*07f0*/  IMAD R21, R2, R20, R21 ;  /* 0x0000001402157224 */ /* 0x004fca00078e0215 */
[----:B------:R1:W-:Y:S04]  /*0800*/  STG.E desc[UR4][R14.64], R21 ;  /* 0x000000150e007986 */ /* 0x0003e8000c101904 */
[----:B------:R-:W2:Y:S04]  /*0810*/  LDG.E R20, desc[UR4][R18.64] ;  /* 0x0000000412147981 */ /* 0x000ea8000c1e1900 */
[----:B------:R-:W2:Y:S01]  /*0820*/  LDG.E R2, desc[UR4][R6.64+0x4] ;  /* 0x0000040406027981 */ /* 0x000ea2000c1e1900 */
[----:B------:R-:W-:-:S05]  /*0830*/  IADD3 R24, P1, PT, R18, R27, RZ ;  /* 0x0000001b12187210 */ /* 0x000fca0007f3e0ff */
[----:B------:R-:W-:Y:S02]  /*0840*/  IMAD.X R25, R19, 0x1, R23, P1 ;  /* 0x0000000113197824 */ /* 0x000fe400008e0617 */
[----:B--2---:R-:W-:-:S05]  /*0850*/  IMAD R29, R2, R20, R21 ;  /* 0x00000014021d7224 */ /* 0x004fca00078e0215 */
[----:B------:R2:W-:Y:S04]  /*0860*/  STG.E desc[UR4][R14.64], R29 ;  /* 0x0000001d0e007986 */ /* 0x0005e8000c101904 */
[----:B------:R-:W3:Y:S04]  /*0870*/  LDG.E R20, desc[UR4][R24.64] ;  /* 0x0000000418147981 */ /* 0x000ee8000c1e1900 */
[----:B------:R-:W3:Y:S01]  /*0880*/  LDG.E R2, desc[UR4][R6.64+0x8] ;  /* 0x0000080406027981 */ /* 0x000ee2000c1e1900 */
[----:B------:R-:W-:-:S05]  /*0890*/  IADD3 R16, P1, PT, R24, R27, RZ ;  /* 0x0000001b18107210 */ /* 0x000fca0007f3e0ff */
[----:B------:R-:W-:Y:S02]  /*08a0*/  IMAD.X R17, R25, 0x1, R23, P1 ;  /* 0x0000000119117824 */ /* 0x000fe400008e0617 */
[----:B---3--:R-:W-:-:S05]  /*08b0*/  IMAD R23, R2, R20, R29 ;  /* 0x0000001402177224 */ /* 0x008fca00078e021d */
[----:B------:R2:W-:Y:S04]  /*08c0*/  STG.E desc[UR4][R14.64], R23 ;  /* 0x000000170e007986 */ /* 0x0005e8000c101904 */
[----:B------:R-:W1:Y:S04]  /*08d0*/  LDG.E R2, desc[UR4][R6.64+0xc] ;  /* 0x00000c0406027981 */ /* 0x000e68000c1e1900 */
[----:B------:R-:W1:Y:S01]  /*08e0*/  LDG.E R16, desc[UR4][R16.64] ;  /* 0x0000000410107981 */ /* 0x000e62000c1e1900 */
[----:B------:R-:W-:-:S05]  /*08f0*/  IADD3 R3, P1, PT, R3, 0x4, RZ ;  /* 0x0000000403037810 */ /* 0x000fca0007f3e0ff */
[----:B------:R-:W-:Y:S02]  /*0900*/  IMAD.X R5, RZ, RZ, R5, P1 ;  /* 0x000000ffff057224 */ /* 0x000fe400008e0605 */
[----:B-1----:R-:W-:-:S05]  /*0910*/  IMAD R21, R2, R16, R23 ;  /* 0x0000001002157224 */ /* 0x002fca00078e0217 */
[----:B------:R2:W-:Y:S02]  /*0920*/  STG.E desc[UR4][R14.64], R21 ;  /* 0x000000150e007986 */ /* 0x0005e4000c101904 */
.L_x_2:
[----:B------:R-:W-:Y:S05]  /*0930*/  @!P0 EXIT ;  /* 0x000000000000894d */ /* 0x000fea0003800000 */
[----:B------:R-:W-:Y:S02]  /*0940*/  ISETP.NE.U32.AND P1, PT, R4, 0x1, PT ;  /* 0x000000010400780c */ /* 0x000fe40003f25070 */
[----:B------:R-:W-:Y:S02]  /*0950*/  LOP3.LUT R2, R8, 0x1, RZ, 0xc0, !PT ;  /* 0x0000000108027812 */ /* 0x000fe400078ec0ff */
[----:B------:R-:W-:Y:S02]  /*0960*/  ISETP.NE.AND.EX P1, PT, RZ, RZ, PT, P1 ;  /* 0x000000ffff00720c */ /* 0x000fe40003f25310 */
[----:B------:R-:W-:-:S04]  /*0970*/  ISETP.NE.U32.AND P0, PT, R2, 0x1, PT ;  /* 0x000000010200780c */ /* 0x000fc80003f05070 */
[----:B------:R-:W-:-:S07]  /*0980*/  ISETP.NE.U32.AND.EX P0, PT, RZ, RZ, PT, P0 ;  /* 0x000000ffff00720c */ /* 0x000fce0003f05100 */
[----:B------:R-:W-:Y:S06]  /*0990*/  @!P1 BRA `(.L_x_3) ;  /* 0x0000000000649947 */ /* 0x000fec0003800000 */
[----:B------:R-:W3:Y:S01]  /*09a0*/  LDCU.128 UR8, c[0x0][0x380] ;  /* 0x00007000ff0877ac */ /* 0x000ee20008000c00 */
[----:B------:R-:W-:Y:S02]  /*09b0*/  HFMA2 R19, -RZ, RZ, 0, 0 ;  /* 0x00000000ff137431 */ /* 0x000fe400000001ff */
[----:B------:R-:W-:Y:S01]  /*09c0*/  IMAD R4, R5, R8, RZ ;  /* 0x0000000805047224 */ /* 0x000fe200078e02ff */
[C---:B------:R-:W-:Y:S01]  /*09d0*/  IADD3 R2, P1, PT, R3.reuse, R12, RZ ;  /* 0x0000000c03027210 */ /* 0x040fe20007f3e0ff */
[----:B------:R-:W-:Y:S02]  /*09e0*/  IMAD.MOV.U32 R18, RZ, RZ, R10 ;  /* 0x000000ffff127224 */ /* 0x000fe400078e000a */
[----:B------:R-:W-:Y:S02]  /*09f0*/  IMAD R17, R3, R9, R4 ;  /* 0x0000000903117224 */ /* 0x000fe400078e0204 */
[----:B------:R-:W-:Y:S02]  /*0a00*/  IMAD.X R7, R5, 0x1, R0, P1 ;  /* 0x0000000105077824 */ /* 0x000fe400008e0600 */
[----:B------:R-:W-:-:S04]  /*0a10*/  IMAD.WIDE.U32 R18, R3, R8, R18 ;  /* 0x0000000803127225 */ /* 0x000fc800078e0012 */
[----:B------:R-:W-:Y:S01]  /*0a20*/  IMAD.IADD R17, R19, 0x1, R17 ;  /* 0x0000000113117824 */ /* 0x000fe200078e0211 */
[----:B---3--:R-:W-:Y:S02]  /*0a30*/  LEA R6, P2, R2, UR8, 0x2 ;  /* 0x0000000802067c11 */ /* 0x008fe4000f8410ff */
[----:B------:R-:W-:Y:S02]  /*0a40*/  LEA R16, P1, R18, UR10, 0x2 ;  /* 0x0000000a12107c11 */ /* 0x000fe4000f8210ff */
[----:B------:R-:W-:Y:S02]  /*0a50*/  LEA.HI.X R7, R2, UR9, R7, 0x2, P2 ;  /* 0x0000000902077c11 */ /* 0x000fe400090f1407 */
[----:B------:R-:W-:-:S03]  /*0a60*/  LEA.HI.X R17, R18, UR11, R17, 0x2, P1 ;  /* 0x0000000b12117c11 */ /* 0x000fc600088f1411 */
[----:B------:R-:W2:Y:S04]  /*0a70*/  LDG.E R2, desc[UR4][R6.64] ;  /* 0x0000000406027981 */ /* 0x000ea8000c1e1900 */
[----:B------:R-:W2:Y:S01]  /*0a80*/  LDG.E R4, desc[UR4][R16.64] ;  /* 0x0000000410047981 */ /* 0x000ea2000c1e1900 */
[----:B------:R-:W-:-:S04]  /*0a90*/  LEA R18, P1, R8, R16, 0x2 ;  /* 0x0000001008127211 */ /* 0x000fc800078210ff */
[----:B------:R-:W-:Y:S01]  /*0aa0*/  LEA.HI.X R19, R8, R17, R9, 0x2, P1 ;  /* 0x0000001108137211 */ /* 0x000fe200008f1409 */
[----:B--2---:R-:W-:-:S05]  /*0ab0*/  IMAD R23, R2, R4, R21 ;  /* 0x0000000402177224 */ /* 0x004fca00078e0215 */
[----:B------:R3:W-:Y:S04]  /*0ac0*/  STG.E desc[UR4][R14.64], R23 ;  /* 0x000000170e007986 */ /* 0x0007e8000c101904 */
[----:B------:R-:W1:Y:S04]  /*0ad0*/  LDG.E R2, desc[UR4][R6.64+0x4] ;  /* 0x0000040406027981 */ /* 0x000e68000c1e1900 */
[----:B------:R-:W1:Y:S01]  /*0ae0*/  LDG.E R18, desc[UR4][R18.64] ;  /* 0x0000000412127981 */ /* 0x000e62000c1e1900 */
[----:B------:R-:W-:-:S05]  /*0af0*/  IADD3 R3, P1, PT, R3, 0x2, RZ ;  /* 0x0000000203037810 */ /* 0x000fca0007f3e0ff */
[----:B------:R-:W-:Y:S02]  /*0b00*/  IMAD.X R5, RZ, RZ, R5, P1 ;  /* 0x000000ffff057224 */ /* 0x000fe400008e0605 */
[----:B-1----:R-:W-:-:S05]  /*0b10*/  IMAD R21, R2, R18, R23 ;  /* 0x0000001202157224 */ /* 0x002fca00078e0217 */
[----:B------:R3:W-:Y:S02]  /*0b20*/  STG.E desc[UR4][R14.64], R21 ;  /* 0x000000150e007986 */ /* 0x0007e4000c101904 */
.L_x_3:
[----:B------:R-:W-:Y:S05]  /*0b30*/  @P0 EXIT ;  /* 0x000000000000094d */ /* 0x000fea0003800000 */
[----:B------:R-:W4:Y:S01]  /*0b40*/  LDCU.128 UR8, c[0x0][0x380] ;  /* 0x00007000ff0877ac */ /* 0x000f220008000c00 */
[----:B------:R-:W-:Y:S01]  /*0b50*/  IMAD R2, R5, R8, RZ ;  /* 0x0000000805027224 */ /* 0x000fe200078e02ff */
[C---:B------:R-:W-:Y:S01]  /*0b60*/  IADD3 R12, P0, PT, R3.reuse, R12, RZ ;  /* 0x0000000c030c7210 */ /* 0x040fe20007f1e0ff */
[----:B------:R-:W-:Y:S02]  /*0b70*/  IMAD.MOV.U32 R6, RZ, RZ, R10 ;  /* 0x000000ffff067224 */ /* 0x000fe400078e000a */
[----:B------:R-:W-:Y:S02]  /*0b80*/  IMAD.MOV.U32 R7, RZ, RZ, RZ ;  /* 0x000000ffff077224 */ /* 0x000fe400078e00ff */
[C---:B------:R-:W-:Y:S02]  /*0b90*/  IMAD R9, R3.reuse, R9, R2 ;  /* 0x0000000903097224 */ /* 0x040fe400078e0202 */
[----:B------:R-:W-:-:S04]  /*0ba0*/  IMAD.WIDE.U32 R6, R3, R8, R6 ;  /* 0x0000000803067225 */ /* 0x000fc800078e0006 */
[----:B------:R-:W-:Y:S02]  /*0bb0*/  IMAD.X R3, R5, 0x1, R0, P0 ;  /* 0x0000000105037824 */ /* 0x000fe400000e0600 */
[----:B------:R-:W-:Y:S01]  /*0bc0*/  IMAD.IADD R5, R7, 0x1, R9 ;  /* 0x0000000107057824 */ /* 0x000fe200078e0209 */
[----:B----4-:R-:W-:Y:S02]  /*0bd0*/  LEA R2, P0, R12, UR8, 0x2 ;  /* 0x000000080c027c11 */ /* 0x010fe4000f8010ff */
[----:B------:R-:W-:Y:S02]  /*0be0*/  LEA R4, P1, R6, UR10, 0x2 ;  /* 0x0000000a06047c11 */ /* 0x000fe4000f8210ff */
[----:B------:R-:W-:Y:S02]  /*0bf0*/  LEA.HI.X R3, R12, UR9, R3, 0x2, P0 ;  /* 0x000000090c037c11 */ /* 0x000fe400080f1403 */
[----:B------:R-:W-:-:S03]  /*0c00*/  LEA.HI.X R5, R6, UR11, R5, 0x2, P1 ;  /* 0x0000000b06057c11 */ /* 0x000fc600088f1405 */
[----:B------:R-:W1:Y:S04]  /*0c10*/  LDG.E R2, desc[UR4][R2.64] ;  /* 0x0000000402027981 */ /* 0x000e68000c1e1900 */
[----:B------:R-:W1:Y:S02]  /*0c20*/  LDG.E R4, desc[UR4][R4.64] ;  /* 0x0000000404047981 */ /* 0x000e64000c1e1900 */
[----:B-123--:R-:W-:-:S05]  /*0c30*/  IMAD R21, R2, R4, R21 ;  /* 0x0000000402157224 */ /* 0x00efca00078e0215 */
[----:B------:R-:W-:Y:S01]  /*0c40*/  STG.E desc[UR4][R14.64], R21 ;  /* 0x000000150e007986 */ /* 0x000fe2000c101904 */
[----:B------:R-:W-:Y:S05]  /*0c50*/  EXIT ;  /* 0x000000000000794d */ /* 0x000fea0003800000 */
.L_x_4:
[----:B------:R-:W-:-:S00]  /*0c60*/  BRA `(.L_x_4) ;  /* 0xfffffffc00fc7947 */ /* 0x000fc0000383ffff */
[----:B------:R-:W-:-:S00]  /*0c70*/  NOP ;  /* 0x0000000000007918 */ /* 0x000fc00000000000 */
        /* <DEDUP_REMOVED lines=8> */
.L_x_5:


//--------------------- .nv.shared.reserved.0     --------------------------
	.section	.nv.shared.reserved.0,"aw",@nobits
	.weak		__nv_reservedSMEM_offset_0_alias
	.size		__nv_reservedSMEM_offset_0_alias, 0, 64
	.other		__nv_reservedSMEM_offset_0_alias,@"STO_CUDA_RESERVED_SHARED STV_DEFAULT"
__nv_reservedSMEM_offset_0_alias:
	.zero		0
	.zero		64


//--------------------- .nv.constant0._Z9matrixMulPKiS0_Pim --------------------------
	.section	.nv.constant0._Z9matrixMulPKiS0_Pim,"a",@progbits
	.sectionflags	@""
	.align	4
.nv.constant0._Z9matrixMulPKiS0_Pim:
	.zero		928


//--------------------- SYMBOLS --------------------------

	.type		.nv.reservedSmem.offset0,@object
	.size		.nv.reservedSmem.offset0,0x4
